//
// Generated by NVIDIA NVVM Compiler
//
// Compiler Build ID: CL-36424714
// Cuda compilation tools, release 13.0, V13.0.88
// Based on NVVM 20.0.0
//

.version 9.0
.target sm_100
.address_size 64

	// .globl	_Z10InitializePiS_ii

.visible .entry _Z10InitializePiS_ii(
	.param .u64 .ptr .align 1 _Z10InitializePiS_ii_param_0,
	.param .u64 .ptr .align 1 _Z10InitializePiS_ii_param_1,
	.param .u32 _Z10InitializePiS_ii_param_2,
	.param .u32 _Z10InitializePiS_ii_param_3
)
{
	.reg .pred 	%p<3>;
	.reg .b32 	%r<11>;
	.reg .b64 	%rd<11>;

	ld.param.u64 	%rd3, [_Z10InitializePiS_ii_param_0];
	ld.param.u64 	%rd4, [_Z10InitializePiS_ii_param_1];
	ld.param.u32 	%r2, [_Z10InitializePiS_ii_param_2];
	ld.param.u32 	%r3, [_Z10InitializePiS_ii_param_3];
	cvta.to.global.u64 	%rd1, %rd4;
	cvta.to.global.u64 	%rd2, %rd3;
	mov.u32 	%r4, %ctaid.x;
	mov.u32 	%r5, %ntid.x;
	mov.u32 	%r6, %tid.x;
	mad.lo.s32 	%r1, %r4, %r5, %r6;
	setp.ge.s32 	%p1, %r1, %r3;
	@%p1 bra 	$L__BB0_3;
	mul.wide.s32 	%rd5, %r1, 4;
	add.s64 	%rd6, %rd2, %rd5;
	mov.b32 	%r7, 2147483647;
	st.global.u32 	[%rd6], %r7;
	add.s64 	%rd7, %rd1, %rd5;
	mov.b32 	%r8, 0;
	st.global.u32 	[%rd7], %r8;
	setp.ne.s32 	%p2, %r1, %r2;
	@%p2 bra 	$L__BB0_3;
	mul.wide.s32 	%rd8, %r2, 4;
	add.s64 	%rd9, %rd2, %rd8;
	mov.b32 	%r9, 0;
	st.global.u32 	[%rd9], %r9;
	add.s64 	%rd10, %rd1, %rd8;
	mov.b32 	%r10, 1;
	st.global.u32 	[%rd10], %r10;
$L__BB0_3:
	ret;

}
	// .globl	_Z5RelaxPiS_S_S_S_S_ii
.visible .entry _Z5RelaxPiS_S_S_S_S_ii(
	.param .u64 .ptr .align 1 _Z5RelaxPiS_S_S_S_S_ii_param_0,
	.param .u64 .ptr .align 1 _Z5RelaxPiS_S_S_S_S_ii_param_1,
	.param .u64 .ptr .align 1 _Z5RelaxPiS_S_S_S_S_ii_param_2,
	.param .u64 .ptr .align 1 _Z5RelaxPiS_S_S_S_S_ii_param_3,
	.param .u64 .ptr .align 1 _Z5RelaxPiS_S_S_S_S_ii_param_4,
	.param .u64 .ptr .align 1 _Z5RelaxPiS_S_S_S_S_ii_param_5,
	.param .u32 _Z5RelaxPiS_S_S_S_S_ii_param_6,
	.param .u32 _Z5RelaxPiS_S_S_S_S_ii_param_7
)
{
	.reg .pred 	%p<14>;
	.reg .b32 	%r<96>;
	.reg .b64 	%rd<81>;

	ld.param.u64 	%rd17, [_Z5RelaxPiS_S_S_S_S_ii_param_0];
	ld.param.u64 	%rd18, [_Z5RelaxPiS_S_S_S_S_ii_param_1];
	ld.param.u64 	%rd19, [_Z5RelaxPiS_S_S_S_S_ii_param_2];
	ld.param.u64 	%rd20, [_Z5RelaxPiS_S_S_S_S_ii_param_3];
	ld.param.u64 	%rd21, [_Z5RelaxPiS_S_S_S_S_ii_param_4];
	ld.param.u64 	%rd22, [_Z5RelaxPiS_S_S_S_S_ii_param_5];
	ld.param.u32 	%r37, [_Z5RelaxPiS_S_S_S_S_ii_param_6];
	ld.param.u32 	%r85, [_Z5RelaxPiS_S_S_S_S_ii_param_7];
	cvta.to.global.u64 	%rd1, %rd22;
	cvta.to.global.u64 	%rd2, %rd19;
	cvta.to.global.u64 	%rd3, %rd21;
	cvta.to.global.u64 	%rd4, %rd18;
	cvta.to.global.u64 	%rd5, %rd20;
	mov.u32 	%r39, %ctaid.x;
	mov.u32 	%r40, %ntid.x;
	mov.u32 	%r41, %tid.x;
	mad.lo.s32 	%r1, %r39, %r40, %r41;
	setp.ge.s32 	%p1, %r1, %r37;
	@%p1 bra 	$L__BB1_21;
	mul.wide.s32 	%rd23, %r1, 4;
	add.s64 	%rd6, %rd5, %rd23;
	ld.global.u32 	%r42, [%rd6];
	setp.ne.s32 	%p2, %r42, 1;
	@%p2 bra 	$L__BB1_21;
	mov.b32 	%r43, 0;
	st.global.u32 	[%rd6], %r43;
	add.s32 	%r44, %r37, -1;
	setp.eq.s32 	%p3, %r1, %r44;
	cvta.to.global.u64 	%rd24, %rd17;
	add.s64 	%rd7, %rd24, %rd23;
	@%p3 bra 	$L__BB1_4;
	ld.global.u32 	%r85, [%rd7+4];
$L__BB1_4:
	ld.global.u32 	%r4, [%rd7];
	sub.s32 	%r5, %r85, %r4;
	setp.lt.s32 	%p4, %r5, 1;
	@%p4 bra 	$L__BB1_21;
	add.s64 	%rd8, %rd3, %rd23;
	and.b32  	%r6, %r5, 3;
	sub.s32 	%r46, %r4, %r85;
	setp.gt.u32 	%p5, %r46, -4;
	mov.b32 	%r95, 0;
	@%p5 bra 	$L__BB1_16;
	and.b32  	%r95, %r5, 2147483644;
	add.s64 	%rd9, %rd4, 12;
	neg.s32 	%r86, %r95;
	mov.b64 	%rd80, 0;
$L__BB1_7:
	cvt.u32.u64 	%r10, %rd80;
	ld.global.u32 	%r90, [%rd7];
	add.s32 	%r47, %r90, %r10;
	mul.wide.s32 	%rd28, %r47, 4;
	add.s64 	%rd29, %rd9, %rd28;
	ld.global.u32 	%r48, [%rd29+-12];
	mul.wide.s32 	%rd30, %r48, 4;
	add.s64 	%rd11, %rd3, %rd30;
	ld.global.u32 	%r49, [%rd11];
	ld.global.u32 	%r89, [%rd8];
	add.s64 	%rd31, %rd2, %rd28;
	ld.global.u32 	%r50, [%rd31];
	add.s32 	%r13, %r50, %r89;
	setp.le.s32 	%p6, %r49, %r13;
	@%p6 bra 	$L__BB1_9;
	atom.global.min.s32 	%r51, [%rd11], %r13;
	mov.b32 	%r52, 1;
	st.global.u32 	[%rd1], %r52;
	ld.global.u32 	%r53, [%rd7];
	add.s32 	%r54, %r53, %r10;
	mul.wide.s32 	%rd32, %r54, 4;
	add.s64 	%rd33, %rd9, %rd32;
	ld.global.u32 	%r55, [%rd33+-12];
	mul.wide.s32 	%rd34, %r55, 4;
	add.s64 	%rd35, %rd5, %rd34;
	st.global.u32 	[%rd35], %r52;
	ld.global.u32 	%r90, [%rd7];
	ld.global.u32 	%r89, [%rd8];
$L__BB1_9:
	cvt.s64.s32 	%rd36, %r90;
	add.s64 	%rd37, %rd80, %rd36;
	shl.b64 	%rd38, %rd37, 2;
	add.s64 	%rd39, %rd9, %rd38;
	ld.global.u32 	%r56, [%rd39+-8];
	mul.wide.s32 	%rd40, %r56, 4;
	add.s64 	%rd12, %rd3, %rd40;
	ld.global.u32 	%r57, [%rd12];
	add.s64 	%rd41, %rd2, %rd38;
	ld.global.u32 	%r58, [%rd41+4];
	add.s32 	%r18, %r58, %r89;
	setp.le.s32 	%p7, %r57, %r18;
	@%p7 bra 	$L__BB1_11;
	atom.global.min.s32 	%r59, [%rd12], %r18;
	mov.b32 	%r60, 1;
	st.global.u32 	[%rd1], %r60;
	ld.global.s32 	%rd42, [%rd7];
	add.s64 	%rd43, %rd80, %rd42;
	shl.b64 	%rd44, %rd43, 2;
	add.s64 	%rd45, %rd9, %rd44;
	ld.global.u32 	%r61, [%rd45+-8];
	mul.wide.s32 	%rd46, %r61, 4;
	add.s64 	%rd47, %rd5, %rd46;
	st.global.u32 	[%rd47], %r60;
	ld.global.u32 	%r90, [%rd7];
	ld.global.u32 	%r89, [%rd8];
$L__BB1_11:
	cvt.s64.s32 	%rd48, %r90;
	add.s64 	%rd49, %rd80, %rd48;
	shl.b64 	%rd50, %rd49, 2;
	add.s64 	%rd51, %rd9, %rd50;
	ld.global.u32 	%r62, [%rd51+-4];
	mul.wide.s32 	%rd52, %r62, 4;
	add.s64 	%rd13, %rd3, %rd52;
	ld.global.u32 	%r63, [%rd13];
	add.s64 	%rd53, %rd2, %rd50;
	ld.global.u32 	%r64, [%rd53+8];
	add.s32 	%r23, %r64, %r89;
	setp.le.s32 	%p8, %r63, %r23;
	@%p8 bra 	$L__BB1_13;
	atom.global.min.s32 	%r65, [%rd13], %r23;
	mov.b32 	%r66, 1;
	st.global.u32 	[%rd1], %r66;
	ld.global.s32 	%rd54, [%rd7];
	add.s64 	%rd55, %rd80, %rd54;
	shl.b64 	%rd56, %rd55, 2;
	add.s64 	%rd57, %rd9, %rd56;
	ld.global.u32 	%r67, [%rd57+-4];
	mul.wide.s32 	%rd58, %r67, 4;
	add.s64 	%rd59, %rd5, %rd58;
	st.global.u32 	[%rd59], %r66;
	ld.global.u32 	%r90, [%rd7];
	ld.global.u32 	%r89, [%rd8];
$L__BB1_13:
	cvt.s64.s32 	%rd60, %r90;
	add.s64 	%rd61, %rd80, %rd60;
	shl.b64 	%rd62, %rd61, 2;
	add.s64 	%rd63, %rd9, %rd62;
	ld.global.u32 	%r68, [%rd63];
	mul.wide.s32 	%rd64, %r68, 4;
	add.s64 	%rd14, %rd3, %rd64;
	ld.global.u32 	%r69, [%rd14];
	add.s64 	%rd65, %rd2, %rd62;
	ld.global.u32 	%r70, [%rd65+12];
	add.s32 	%r28, %r70, %r89;
	setp.le.s32 	%p9, %r69, %r28;
	@%p9 bra 	$L__BB1_15;
	atom.global.min.s32 	%r71, [%rd14], %r28;
	mov.b32 	%r72, 1;
	st.global.u32 	[%rd1], %r72;
	ld.global.s32 	%rd66, [%rd7];
	add.s64 	%rd67, %rd80, %rd66;
	shl.b64 	%rd68, %rd67, 2;
	add.s64 	%rd69, %rd9, %rd68;
	ld.global.u32 	%r73, [%rd69];
	mul.wide.s32 	%rd70, %r73, 4;
	add.s64 	%rd71, %rd5, %rd70;
	st.global.u32 	[%rd71], %r72;
$L__BB1_15:
	add.s64 	%rd80, %rd80, 4;
	add.s32 	%r86, %r86, 4;
	setp.ne.s32 	%p10, %r86, 0;
	@%p10 bra 	$L__BB1_7;
$L__BB1_16:
	setp.eq.s32 	%p11, %r6, 0;
	@%p11 bra 	$L__BB1_21;
	neg.s32 	%r94, %r6;
$L__BB1_18:
	.pragma "nounroll";
	ld.global.u32 	%r74, [%rd7];
	add.s32 	%r75, %r74, %r95;
	mul.wide.s32 	%rd72, %r75, 4;
	add.s64 	%rd73, %rd4, %rd72;
	ld.global.u32 	%r76, [%rd73];
	mul.wide.s32 	%rd74, %r76, 4;
	add.s64 	%rd16, %rd3, %rd74;
	ld.global.u32 	%r77, [%rd16];
	ld.global.u32 	%r78, [%rd8];
	add.s64 	%rd75, %rd2, %rd72;
	ld.global.u32 	%r79, [%rd75];
	add.s32 	%r34, %r79, %r78;
	setp.le.s32 	%p12, %r77, %r34;
	@%p12 bra 	$L__BB1_20;
	atom.global.min.s32 	%r80, [%rd16], %r34;
	mov.b32 	%r81, 1;
	st.global.u32 	[%rd1], %r81;
	ld.global.u32 	%r82, [%rd7];
	add.s32 	%r83, %r82, %r95;
	mul.wide.s32 	%rd76, %r83, 4;
	add.s64 	%rd77, %rd4, %rd76;
	ld.global.u32 	%r84, [%rd77];
	mul.wide.s32 	%rd78, %r84, 4;
	add.s64 	%rd79, %rd5, %rd78;
	st.global.u32 	[%rd79], %r81;
$L__BB1_20:
	add.s32 	%r95, %r95, 1;
	add.s32 	%r94, %r94, 1;
	setp.ne.s32 	%p13, %r94, 0;
	@%p13 bra 	$L__BB1_18;
$L__BB1_21:
	ret;

}


// ===== COMPILED SASS (sm_100) =====

	.target	sm_100

	.elftype	@"ET_EXEC"


//--------------------- .note.nv.tkinfo           --------------------------
	.section	.note.nv.tkinfo,"",@"SHT_NOTE"
	.sectionflags	@"SHF_NOTE_NV_TKINFO"
	.tkinfo
        /*0018*/ 	.word	0x00000002
        /*0030*/ 	.string	""
        /*0030*/ 	.string	"ptxas"
        /*0030*/ 	.string	"Cuda compilation tools, release 13.0, V13.0.88"
        /*0030*/ 	.string	"Build cuda_13.0.r13.0/compiler.36424714_0"
        /*0030*/ 	.string	"-arch sm_100 -m 64 "



//--------------------- .note.nv.cuinfo           --------------------------
	.section	.note.nv.cuinfo,"",@"SHT_NOTE"
	.sectionflags	@"SHF_NOTE_NV_CUINFO"
        /*0018*/ 	.short	0x0002
        /*001a*/ 	.short	0x0064
        /*001c*/ 	.short	0x0082
	.zero		2


//--------------------- .nv.info                  --------------------------
	.section	.nv.info,"",@"SHT_CUDA_INFO"
	.align	4


	//----- nvinfo : EIATTR_REGCOUNT
	.align		4
        /*0000*/ 	.byte	0x04, 0x2f
        /*0002*/ 	.short	(.L_1 - .L_0)
	.align		4
.L_0:
        /*0004*/ 	.word	index@(_Z10InitializePiS_ii)
        /*0008*/ 	.word	0x00000010


	//----- nvinfo : EIATTR_FRAME_SIZE
	.align		4
.L_1:
        /*000c*/ 	.byte	0x04, 0x11
        /*000e*/ 	.short	(.L_3 - .L_2)
	.align		4
.L_2:
        /*0010*/ 	.word	index@(_Z10InitializePiS_ii)
        /*0014*/ 	.word	0x00000000


	//----- nvinfo : EIATTR_REGCOUNT
	.align		4
.L_3:
        /*0018*/ 	.byte	0x04, 0x2f
        /*001a*/ 	.short	(.L_5 - .L_4)
	.align		4
.L_4:
        /*001c*/ 	.word	index@(_Z5RelaxPiS_S_S_S_S_ii)
        /*0020*/ 	.word	0x00000020


	//----- nvinfo : EIATTR_FRAME_SIZE
	.align		4
.L_5:
        /*0024*/ 	.byte	0x04, 0x11
        /*0026*/ 	.short	(.L_7 - .L_6)
	.align		4
.L_6:
        /*0028*/ 	.word	index@(_Z5RelaxPiS_S_S_S_S_ii)
        /*002c*/ 	.word	0x00000000


	//----- nvinfo : EIATTR_MIN_STACK_SIZE
	.align		4
.L_7:
        /*0030*/ 	.byte	0x04, 0x12
        /*0032*/ 	.short	(.L_9 - .L_8)
	.align		4
.L_8:
        /*0034*/ 	.word	index@(_Z5RelaxPiS_S_S_S_S_ii)
        /*0038*/ 	.word	0x00000000


	//----- nvinfo : EIATTR_MIN_STACK_SIZE
	.align		4
.L_9:
        /*003c*/ 	.byte	0x04, 0x12
        /*003e*/ 	.short	(.L_11 - .L_10)
	.align		4
.L_10:
        /*0040*/ 	.word	index@(_Z10InitializePiS_ii)
        /*0044*/ 	.word	0x00000000
.L_11:


//--------------------- .nv.compat                --------------------------
	.section	.nv.compat,"",@"SHT_CUDA_COMPAT_INFO"
	.align	4
        /*0000*/ 	.byte	0x02, 0x09, 0x00, 0x00, 0x02, 0x02, 0x01, 0x00, 0x02, 0x05, 0x05, 0x00, 0x03, 0x07, 0x01, 0x01
        /*0010*/ 	.byte	0x02, 0x03, 0x00, 0x00, 0x02, 0x06, 0x01, 0x00, 0x04, 0x0b, 0x08, 0x00, 0x09, 0x00, 0x00, 0x00
        /*0020*/ 	.byte	0x00, 0x00, 0x00, 0x00


//--------------------- .nv.info._Z5RelaxPiS_S_S_S_S_ii --------------------------
	.section	.nv.info._Z5RelaxPiS_S_S_S_S_ii,"",@"SHT_CUDA_INFO"
	.sectionflags	@""
	.align	4


	//----- nvinfo : EIATTR_CUDA_API_VERSION
	.align		4
        /*0000*/ 	.byte	0x04, 0x37
        /*0002*/ 	.short	(.L_13 - .L_12)
.L_12:
        /*0004*/ 	.word	0x00000082


	//----- nvinfo : EIATTR_KPARAM_INFO
	.align		4
.L_13:
        /*0008*/ 	.byte	0x04, 0x17
        /*000a*/ 	.short	(.L_15 - .L_14)
.L_14:
        /*000c*/ 	.word	0x00000000
        /*0010*/ 	.short	0x0007
        /*0012*/ 	.short	0x0034
        /*0014*/ 	.byte	0x00, 0xf0, 0x11, 0x00


	//----- nvinfo : EIATTR_KPARAM_INFO
	.align		4
.L_15:
        /*0018*/ 	.byte	0x04, 0x17
        /*001a*/ 	.short	(.L_17 - .L_16)
.L_16:
        /*001c*/ 	.word	0x00000000
        /*0020*/ 	.short	0x0006
        /*0022*/ 	.short	0x0030
        /*0024*/ 	.byte	0x00, 0xf0, 0x11, 0x00


	//----- nvinfo : EIATTR_KPARAM_INFO
	.align		4
.L_17:
        /*0028*/ 	.byte	0x04, 0x17
        /*002a*/ 	.short	(.L_19 - .L_18)
.L_18:
        /*002c*/ 	.word	0x00000000
        /*0030*/ 	.short	0x0005
        /*0032*/ 	.short	0x0028
        /*0034*/ 	.byte	0x00, 0xf5, 0x21, 0x00


	//----- nvinfo : EIATTR_KPARAM_INFO
	.align		4
.L_19:
        /*0038*/ 	.byte	0x04, 0x17
        /*003a*/ 	.short	(.L_21 - .L_20)
.L_20:
        /*003c*/ 	.word	0x00000000
        /*0040*/ 	.short	0x0004
        /*0042*/ 	.short	0x0020
        /*0044*/ 	.byte	0x00, 0xf5, 0x21, 0x00


	//----- nvinfo : EIATTR_KPARAM_INFO
	.align		4
.L_21:
        /*0048*/ 	.byte	0x04, 0x17
        /*004a*/ 	.short	(.L_23 - .L_22)
.L_22:
        /*004c*/ 	.word	0x00000000
        /*0050*/ 	.short	0x0003
        /*0052*/ 	.short	0x0018
        /*0054*/ 	.byte	0x00, 0xf5, 0x21, 0x00


	//----- nvinfo : EIATTR_KPARAM_INFO
	.align		4
.L_23:
        /*0058*/ 	.byte	0x04, 0x17
        /*005a*/ 	.short	(.L_25 - .L_24)
.L_24:
        /*005c*/ 	.word	0x00000000
        /*0060*/ 	.short	0x0002
        /*0062*/ 	.short	0x0010
        /*0064*/ 	.byte	0x00, 0xf5, 0x21, 0x00


	//----- nvinfo : EIATTR_KPARAM_INFO
	.align		4
.L_25:
        /*0068*/ 	.byte	0x04, 0x17
        /*006a*/ 	.short	(.L_27 - .L_26)
.L_26:
        /*006c*/ 	.word	0x00000000
        /*0070*/ 	.short	0x0001
        /*0072*/ 	.short	0x0008
        /*0074*/ 	.byte	0x00, 0xf5, 0x21, 0x00


	//----- nvinfo : EIATTR_KPARAM_INFO
	.align		4
.L_27:
        /*0078*/ 	.byte	0x04, 0x17
        /*007a*/ 	.short	(.L_29 - .L_28)
.L_28:
        /*007c*/ 	.word	0x00000000
        /*0080*/ 	.short	0x0000
        /*0082*/ 	.short	0x0000
        /*0084*/ 	.byte	0x00, 0xf5, 0x21, 0x00


	//----- nvinfo : EIATTR_SPARSE_MMA_MASK
	.align		4
.L_29:
        /*0088*/ 	.byte	0x03, 0x50
        /*008a*/ 	.short	0x0000


	//----- nvinfo : EIATTR_MAXREG_COUNT
	.align		4
        /*008c*/ 	.byte	0x03, 0x1b
        /*008e*/ 	.short	0x00ff


	//----- nvinfo : EIATTR_MERCURY_ISA_VERSION
	.align		4
        /*0090*/ 	.byte	0x03, 0x5f
        /*0092*/ 	.short	0x0101


	//----- nvinfo : EIATTR_VRC_CTA_INIT_COUNT
	.align		4
        /*0094*/ 	.byte	0x02, 0x4a
	.zero		1
	.zero		1


	//----- nvinfo : EIATTR_EXIT_INSTR_OFFSETS
	.align		4
        /*0098*/ 	.byte	0x04, 0x1c
        /*009a*/ 	.short	(.L_31 - .L_30)


	//   ....[0]....
.L_30:
        /*009c*/ 	.word	0x00000070


	//   ....[1]....
        /*00a0*/ 	.word	0x000000d0


	//   ....[2]....
        /*00a4*/ 	.word	0x00000190


	//   ....[3]....
        /*00a8*/ 	.word	0x00000a90


	//   ....[4]....
        /*00ac*/ 	.word	0x00000cb0


	//----- nvinfo : EIATTR_CRS_STACK_SIZE
	.align		4
.L_31:
        /*00b0*/ 	.byte	0x04, 0x1e
        /*00b2*/ 	.short	(.L_33 - .L_32)
.L_32:
        /*00b4*/ 	.word	0x00000000


	//----- nvinfo : EIATTR_CBANK_PARAM_SIZE
	.align		4
.L_33:
        /*00b8*/ 	.byte	0x03, 0x19
        /*00ba*/ 	.short	0x0038


	//----- nvinfo : EIATTR_PARAM_CBANK
	.align		4
        /*00bc*/ 	.byte	0x04, 0x0a
        /*00be*/ 	.short	(.L_35 - .L_34)
	.align		4
.L_34:
        /*00c0*/ 	.word	index@(.nv.constant0._Z5RelaxPiS_S_S_S_S_ii)
        /*00c4*/ 	.short	0x0380
        /*00c6*/ 	.short	0x0038


	//----- nvinfo : EIATTR_SW_WAR
	.align		4
.L_35:
        /*00c8*/ 	.byte	0x04, 0x36
        /*00ca*/ 	.short	(.L_37 - .L_36)
.L_36:
        /*00cc*/ 	.word	0x00000008
.L_37:


//--------------------- .nv.info._Z10InitializePiS_ii --------------------------
	.section	.nv.info._Z10InitializePiS_ii,"",@"SHT_CUDA_INFO"
	.sectionflags	@""
	.align	4


	//----- nvinfo : EIATTR_CUDA_API_VERSION
	.align		4
        /*0000*/ 	.byte	0x04, 0x37
        /*0002*/ 	.short	(.L_39 - .L_38)
.L_38:
        /*0004*/ 	.word	0x00000082


	//----- nvinfo : EIATTR_KPARAM_INFO
	.align		4
.L_39:
        /*0008*/ 	.byte	0x04, 0x17
        /*000a*/ 	.short	(.L_41 - .L_40)
.L_40:
        /*000c*/ 	.word	0x00000000
        /*0010*/ 	.short	0x0003
        /*0012*/ 	.short	0x0014
        /*0014*/ 	.byte	0x00, 0xf0, 0x11, 0x00


	//----- nvinfo : EIATTR_KPARAM_INFO
	.align		4
.L_41:
        /*0018*/ 	.byte	0x04, 0x17
        /*001a*/ 	.short	(.L_43 - .L_42)
.L_42:
        /*001c*/ 	.word	0x00000000
        /*0020*/ 	.short	0x0002
        /*0022*/ 	.short	0x0010
        /*0024*/ 	.byte	0x00, 0xf0, 0x11, 0x00


	//----- nvinfo : EIATTR_KPARAM_INFO
	.align		4
.L_43:
        /*0028*/ 	.byte	0x04, 0x17
        /*002a*/ 	.short	(.L_45 - .L_44)
.L_44:
        /*002c*/ 	.word	0x00000000
        /*0030*/ 	.short	0x0001
        /*0032*/ 	.short	0x0008
        /*0034*/ 	.byte	0x00, 0xf5, 0x21, 0x00


	//----- nvinfo : EIATTR_KPARAM_INFO
	.align		4
.L_45:
        /*0038*/ 	.byte	0x04, 0x17
        /*003a*/ 	.short	(.L_47 - .L_46)
.L_46:
        /*003c*/ 	.word	0x00000000
        /*0040*/ 	.short	0x0000
        /*0042*/ 	.short	0x0000
        /*0044*/ 	.byte	0x00, 0xf5, 0x21, 0x00


	//----- nvinfo : EIATTR_SPARSE_MMA_MASK
	.align		4
.L_47:
        /*0048*/ 	.byte	0x03, 0x50
        /*004a*/ 	.short	0x0000


	//----- nvinfo : EIATTR_MAXREG_COUNT
	.align		4
        /*004c*/ 	.byte	0x03, 0x1b
        /*004e*/ 	.short	0x00ff


	//----- nvinfo : EIATTR_MERCURY_ISA_VERSION
	.align		4
        /*0050*/ 	.byte	0x03, 0x5f
        /*0052*/ 	.short	0x0101


	//----- nvinfo : EIATTR_VRC_CTA_INIT_COUNT
	.align		4
        /*0054*/ 	.byte	0x02, 0x4a
	.zero		1
	.zero		1


	//----- nvinfo : EIATTR_EXIT_INSTR_OFFSETS
	.align		4
        /*0058*/ 	.byte	0x04, 0x1c
        /*005a*/ 	.short	(.L_49 - .L_48)


	//   ....[0]....
.L_48:
        /*005c*/ 	.word	0x00000070


	//   ....[1]....
        /*0060*/ 	.word	0x00000120


	//   ....[2]....
        /*0064*/ 	.word	0x00000180


	//----- nvinfo : EIATTR_CBANK_PARAM_SIZE
	.align		4
.L_49:
        /*0068*/ 	.byte	0x03, 0x19
        /*006a*/ 	.short	0x0018


	//----- nvinfo : EIATTR_PARAM_CBANK
	.align		4
        /*006c*/ 	.byte	0x04, 0x0a
        /*006e*/ 	.short	(.L_51 - .L_50)
	.align		4
.L_50:
        /*0070*/ 	.word	index@(.nv.constant0._Z10InitializePiS_ii)
        /*0074*/ 	.short	0x0380
        /*0076*/ 	.short	0x0018


	//----- nvinfo : EIATTR_SW_WAR
	.align		4
.L_51:
        /*0078*/ 	.byte	0x04, 0x36
        /*007a*/ 	.short	(.L_53 - .L_52)
.L_52:
        /*007c*/ 	.word	0x00000008
.L_53:


//--------------------- .nv.callgraph             --------------------------
	.section	.nv.callgraph,"",@"SHT_CUDA_CALLGRAPH"
	.align	4
	.sectionentsize	8
	.align		4
        /*0000*/ 	.word	0x00000000
	.align		4
        /*0004*/ 	.word	0xffffffff
	.align		4
        /*0008*/ 	.word	0x00000000
	.align		4
        /*000c*/ 	.word	0xfffffffe
	.align		4
        /*0010*/ 	.word	0x00000000
	.align		4
        /*0014*/ 	.word	0xfffffffd
	.align		4
        /*0018*/ 	.word	0x00000000
	.align		4
        /*001c*/ 	.word	0xfffffffc


//--------------------- .text._Z5RelaxPiS_S_S_S_S_ii --------------------------
	.section	.text._Z5RelaxPiS_S_S_S_S_ii,"ax",@progbits
	.align	128
        .global         _Z5RelaxPiS_S_S_S_S_ii
        .type           _Z5RelaxPiS_S_S_S_S_ii,@function
        .size           _Z5RelaxPiS_S_S_S_S_ii,(.L_x_16 - _Z5RelaxPiS_S_S_S_S_ii)
        .other          _Z5RelaxPiS_S_S_S_S_ii,@"STO_CUDA_ENTRY STV_DEFAULT"
_Z5RelaxPiS_S_S_S_S_ii:
.text._Z5RelaxPiS_S_S_S_S_ii:
[----:B------:R-:W-:Y:S01]  /*0000*/  LDC R1, c[0x0][0x37c] ;  /* 0x0000df00ff017b82 */ /* 0x000fe20000000800 */
[----:B------:R-:W0:Y:S07]  /*0010*/  S2R R0, SR_TID.X ;  /* 0x0000000000007919 */ /* 0x000e2e0000002100 */
[----:B------:R-:W0:Y:S01]  /*0020*/  S2UR UR4, SR_CTAID.X ;  /* 0x00000000000479c3 */ /* 0x000e220000002500 */
[----:B------:R-:W1:Y:S07]  /*0030*/  LDCU UR5, c[0x0][0x3b0] ;  /* 0x00007600ff0577ac */ /* 0x000e6e0008000800 */
[----:B------:R-:W0:Y:S02]  /*0040*/  LDC R5, c[0x0][0x360] ;  /* 0x0000d800ff057b82 */ /* 0x000e240000000800 */
[----:B0-----:R-:W-:-:S05]  /*0050*/  IMAD R5, R5, UR4, R0 ;  /* 0x0000000405057c24 */ /* 0x001fca000f8e0200 */
[----:B-1----:R-:W-:-:S13]  /*0060*/  ISETP.GE.AND P0, PT, R5, UR5, PT ;  /* 0x0000000505007c0c */ /* 0x002fda000bf06270 */
[----:B------:R-:W-:Y:S05]  /*0070*/  @P0 EXIT ;  /* 0x000000000000094d */ /* 0x000fea0003800000 */
[----:B------:R-:W0:Y:S01]  /*0080*/  LDC.64 R2, c[0x0][0x398] ;  /* 0x0000e600ff027b82 */ /* 0x000e220000000a00 */
[----:B------:R-:W1:Y:S01]  /*0090*/  LDCU.64 UR6, c[0x0][0x358] ;  /* 0x00006b00ff0677ac */ /* 0x000e620008000a00 */
[----:B0-----:R-:W-:-:S05]  /*00a0*/  IMAD.WIDE R2, R5, 0x4, R2 ;  /* 0x0000000405027825 */ /* 0x001fca00078e0202 */
[----:B-1----:R-:W2:Y:S02]  /*00b0*/  LDG.E R0, desc[UR6][R2.64] ;  /* 0x0000000602007981 */ /* 0x002ea4000c1e1900 */
[----:B--2---:R-:W-:-:S13]  /*00c0*/  ISETP.NE.AND P0, PT, R0, 0x1, PT ;  /* 0x000000010000780c */ /* 0x004fda0003f05270 */
[----:B------:R-:W-:Y:S05]  /*00d0*/  @P0 EXIT ;  /* 0x000000000000094d */ /* 0x000fea0003800000 */
[----:B------:R-:W0:Y:S01]  /*00e0*/  LDC.64 R20, c[0x0][0x380] ;  /* 0x0000e000ff147b82 */ /* 0x000e220000000a00 */
[----:B------:R-:W1:Y:S01]  /*00f0*/  LDCU UR8, c[0x0][0x3b4] ;  /* 0x00007680ff0877ac */ /* 0x000e620008000800 */
[----:B------:R2:W-:Y:S01]  /*0100*/  STG.E desc[UR6][R2.64], RZ ;  /* 0x000000ff02007986 */ /* 0x0005e2000c101906 */
[----:B------:R-:W-:-:S06]  /*0110*/  UIADD3 UR4, UPT, UPT, UR5, -0x1, URZ ;  /* 0xffffffff05047890 */ /* 0x000fcc000fffe0ff */
[C---:B------:R-:W-:Y:S01]  /*0120*/  ISETP.NE.AND P0, PT, R5.reuse, UR4, PT ;  /* 0x0000000405007c0c */ /* 0x040fe2000bf05270 */
[----:B-1----:R-:W-:Y:S02]  /*0130*/  IMAD.U32 R0, RZ, RZ, UR8 ;  /* 0x00000008ff007e24 */ /* 0x002fe4000f8e00ff */
[----:B0-----:R-:W-:-:S10]  /*0140*/  IMAD.WIDE R20, R5, 0x4, R20 ;  /* 0x0000000405147825 */ /* 0x001fd400078e0214 */
[----:B------:R-:W3:Y:S04]  /*0150*/  @P0 LDG.E R0, desc[UR6][R20.64+0x4] ;  /* 0x0000040614000981 */ /* 0x000ee8000c1e1900 */
[----:B------:R-:W3:Y:S02]  /*0160*/  LDG.E R7, desc[UR6][R20.64] ;  /* 0x0000000614077981 */ /* 0x000ee4000c1e1900 */
[----:B---3--:R-:W-:-:S05]  /*0170*/  IMAD.IADD R4, R0, 0x1, -R7 ;  /* 0x0000000100047824 */ /* 0x008fca00078e0a07 */
[----:B------:R-:W-:-:S13]  /*0180*/  ISETP.GE.AND P0, PT, R4, 0x1, PT ;  /* 0x000000010400780c */ /* 0x000fda0003f06270 */
[----:B--2---:R-:W-:Y:S05]  /*0190*/  @!P0 EXIT ;  /* 0x000000000000894d */ /* 0x004fea0003800000 */
[----:B------:R-:W0:Y:S01]  /*01a0*/  LDC.64 R18, c[0x0][0x3a0] ;  /* 0x0000e800ff127b82 */ /* 0x000e220000000a00 */
[----:B------:R-:W-:Y:S01]  /*01b0*/  IMAD.IADD R0, R7, 0x1, -R0 ;  /* 0x0000000107007824 */ /* 0x000fe200078e0a00 */
[----:B------:R-:W-:Y:S01]  /*01c0*/  BSSY.RECONVERGENT B0, `(.L_x_0) ;  /* 0x000008b000007945 */ /* 0x000fe20003800200 */
[----:B------:R-:W-:-:S03]  /*01d0*/  IMAD.MOV.U32 R2, RZ, RZ, RZ ;  /* 0x000000ffff027224 */ /* 0x000fc600078e00ff */
[----:B------:R-:W-:Y:S02]  /*01e0*/  ISETP.GT.U32.AND P0, PT, R0, -0x4, PT ;  /* 0xfffffffc0000780c */ /* 0x000fe40003f04070 */
[----:B------:R-:W-:Y:S01]  /*01f0*/  LOP3.LUT R0, R4, 0x3, RZ, 0xc0, !PT ;  /* 0x0000000304007812 */ /* 0x000fe200078ec0ff */
[----:B0-----:R-:W-:-:S10]  /*0200*/  IMAD.WIDE R18, R5, 0x4, R18 ;  /* 0x0000000405127825 */ /* 0x001fd400078e0212 */
[----:B------:R-:W-:Y:S05]  /*0210*/  @P0 BRA `(.L_x_1) ;  /* 0x0000000800140947 */ /* 0x000fea0003800000 */
[----:B------:R-:W0:Y:S01]  /*0220*/  LDC.64 R10, c[0x0][0x388] ;  /* 0x0000e200ff0a7b82 */ /* 0x000e220000000a00 */
[----:B------:R-:W-:Y:S01]  /*0230*/  LOP3.LUT R2, R4, 0x7ffffffc, RZ, 0xc0, !PT ;  /* 0x7ffffffc04027812 */ /* 0x000fe200078ec0ff */
[----:B------:R-:W-:Y:S02]  /*0240*/  HFMA2 R3, -RZ, RZ, 0, 0 ;  /* 0x00000000ff037431 */ /* 0x000fe400000001ff */
[----:B------:R-:W-:Y:S02]  /*0250*/  IMAD.MOV.U32 R4, RZ, RZ, RZ ;  /* 0x000000ffff047224 */ /* 0x000fe400078e00ff */
[----:B------:R-:W-:Y:S02]  /*0260*/  IMAD.MOV R5, RZ, RZ, -R2 ;  /* 0x000000ffff057224 */ /* 0x000fe400078e0a02 */
[----:B------:R-:W1:Y:S08]  /*0270*/  LDC.64 R16, c[0x0][0x398] ;  /* 0x0000e600ff107b82 */ /* 0x000e700000000a00 */
[----:B------:R-:W2:Y:S08]  /*0280*/  LDC.64 R14, c[0x0][0x3a0] ;  /* 0x0000e800ff0e7b82 */ /* 0x000eb00000000a00 */
[----:B------:R-:W3:Y:S01]  /*0290*/  LDC.64 R12, c[0x0][0x390] ;  /* 0x0000e400ff0c7b82 */ /* 0x000ee20000000a00 */
[----:B0-----:R-:W-:-:S05]  /*02a0*/  IADD3 R10, P0, PT, R10, 0xc, RZ ;  /* 0x0000000c0a0a7810 */ /* 0x001fca0007f1e0ff */
[----:B------:R-:W-:-:S08]  /*02b0*/  IMAD.X R11, RZ, RZ, R11, P0 ;  /* 0x000000ffff0b7224 */ /* 0x000fd000000e060b */
.L_x_10:
[----:B--2---:R-:W4:Y:S04]  /*02c0*/  LDG.E R6, desc[UR6][R20.64] ;  /* 0x0000000614067981 */ /* 0x004f28000c1e1900 */
[----:B------:R-:W5:Y:S01]  /*02d0*/  LDG.E R7, desc[UR6][R18.64] ;  /* 0x0000000612077981 */ /* 0x000f62000c1e1900 */
[----:B----4-:R-:W-:-:S04]  /*02e0*/  IMAD.IADD R25, R6, 0x1, R3 ;  /* 0x0000000106197824 */ /* 0x010fc800078e0203 */
[----:B------:R-:W-:-:S05]  /*02f0*/  IMAD.WIDE R22, R25, 0x4, R10 ;  /* 0x0000000419167825 */ /* 0x000fca00078e020a */
[----:B------:R-:W2:Y:S01]  /*0300*/  LDG.E R9, desc[UR6][R22.64+-0xc] ;  /* 0xfffff40616097981 */ /* 0x000ea2000c1e1900 */
[----:B---3--:R-:W-:-:S06]  /*0310*/  IMAD.WIDE R24, R25, 0x4, R12 ;  /* 0x0000000419187825 */ /* 0x008fcc00078e020c */
[----:B------:R-:W5:Y:S01]  /*0320*/  LDG.E R24, desc[UR6][R24.64] ;  /* 0x0000000618187981 */ /* 0x000f62000c1e1900 */
[----:B--2---:R-:W-:-:S05]  /*0330*/  IMAD.WIDE R8, R9, 0x4, R14 ;  /* 0x0000000409087825 */ /* 0x004fca00078e020e */
[----:B------:R-:W2:Y:S01]  /*0340*/  LDG.E R26, desc[UR6][R8.64] ;  /* 0x00000006081a7981 */ /* 0x000ea2000c1e1900 */
[----:B-----5:R-:W-:Y:S01]  /*0350*/  IMAD.IADD R29, R7, 0x1, R24 ;  /* 0x00000001071d7824 */ /* 0x020fe200078e0218 */
[----:B------:R-:W-:Y:S04]  /*0360*/  BSSY.RECONVERGENT B1, `(.L_x_2) ;  /* 0x000000f000017945 */ /* 0x000fe80003800200 */
[----:B--2---:R-:W-:-:S13]  /*0370*/  ISETP.GT.AND P0, PT, R26, R29, PT ;  /* 0x0000001d1a00720c */ /* 0x004fda0003f04270 */
[----:B------:R-:W-:Y:S05]  /*0380*/  @!P0 BRA `(.L_x_3) ;  /* 0x0000000000308947 */ /* 0x000fea0003800000 */
[----:B------:R-:W0:Y:S01]  /*0390*/  LDC.64 R22, c[0x0][0x3a8] ;  /* 0x0000ea00ff167b82 */ /* 0x000e220000000a00 */
[----:B------:R-:W-:Y:S01]  /*03a0*/  HFMA2 R25, -RZ, RZ, 0, 5.9604644775390625e-08 ;  /* 0x00000001ff197431 */ /* 0x000fe200000001ff */
[----:B------:R1:W-:Y:S04]  /*03b0*/  REDG.E.MIN.S32.STRONG.GPU desc[UR6][R8.64], R29 ;  /* 0x0000001d0800798e */ /* 0x0003e8000c92e306 */
[----:B0-----:R0:W-:Y:S04]  /*03c0*/  STG.E desc[UR6][R22.64], R25 ;  /* 0x0000001916007986 */ /* 0x0011e8000c101906 */
[----:B------:R-:W2:Y:S02]  /*03d0*/  LDG.E R6, desc[UR6][R20.64] ;  /* 0x0000000614067981 */ /* 0x000ea4000c1e1900 */
[----:B--2---:R-:W-:-:S04]  /*03e0*/  IMAD.IADD R27, R6, 0x1, R3 ;  /* 0x00000001061b7824 */ /* 0x004fc800078e0203 */
[----:B------:R-:W-:-:S06]  /*03f0*/  IMAD.WIDE R26, R27, 0x4, R10 ;  /* 0x000000041b1a7825 */ /* 0x000fcc00078e020a */
[----:B------:R-:W1:Y:S02]  /*0400*/  LDG.E R27, desc[UR6][R26.64+-0xc] ;  /* 0xfffff4061a1b7981 */ /* 0x000e64000c1e1900 */
[----:B-1----:R-:W-:-:S05]  /*0410*/  IMAD.WIDE R28, R27, 0x4, R16 ;  /* 0x000000041b1c7825 */ /* 0x002fca00078e0210 */
[----:B------:R0:W-:Y:S04]  /*0420*/  STG.E desc[UR6][R28.64], R25 ;  /* 0x000000191c007986 */ /* 0x0001e8000c101906 */
[----:B------:R0:W5:Y:S04]  /*0430*/  LDG.E R6, desc[UR6][R20.64] ;  /* 0x0000000614067981 */ /* 0x000168000c1e1900 */
[----:B------:R0:W5:Y:S02]  /*0440*/  LDG.E R7, desc[UR6][R18.64] ;  /* 0x0000000612077981 */ /* 0x000164000c1e1900 */
.L_x_3:
[----:B------:R-:W-:Y:S05]  /*0450*/  BSYNC.RECONVERGENT B1 ;  /* 0x0000000000017941 */ /* 0x000fea0003800200 */
.L_x_2:
[----:B0----5:R-:W-:-:S04]  /*0460*/  IADD3 R22, P0, PT, R6, R3, RZ ;  /* 0x0000000306167210 */ /* 0x021fc80007f1e0ff */
[----:B------:R-:W-:Y:S01]  /*0470*/  LEA.HI.X.SX32 R9, R6, R4, 0x1, P0 ;  /* 0x0000000406097211 */ /* 0x000fe200000f0eff */
[----:B------:R-:W-:-:S03]  /*0480*/  IMAD.SHL.U32 R25, R22, 0x4, RZ ;  /* 0x0000000416197824 */ /* 0x000fc600078e00ff */
[----:B------:R-:W-:Y:S02]  /*0490*/  SHF.L.U64.HI R22, R22, 0x2, R9 ;  /* 0x0000000216167819 */ /* 0x000fe40000010209 */
[----:B------:R-:W-:Y:S01]  /*04a0*/  IADD3 R26, P0, PT, R25, R10, RZ ;  /* 0x0000000a191a7210 */ /* 0x000fe20007f1e0ff */
[----:B------:R-:W0:Y:S04]  /*04b0*/  LDC.64 R8, c[0x0][0x390] ;  /* 0x0000e400ff087b82 */ /* 0x000e280000000a00 */
[----:B------:R-:W-:-:S05]  /*04c0*/  IMAD.X R27, R22, 0x1, R11, P0 ;  /* 0x00000001161b7824 */ /* 0x000fca00000e060b */
[----:B------:R-:W2:Y:S01]  /*04d0*/  LDG.E R23, desc[UR6][R26.64+-0x8] ;  /* 0xfffff8061a177981 */ /* 0x000ea2000c1e1900 */
[----:B0-----:R-:W-:-:S05]  /*04e0*/  IADD3 R24, P0, PT, R25, R8, RZ ;  /* 0x0000000819187210 */ /* 0x001fca0007f1e0ff */
[----:B------:R-:W-:-:S05]  /*04f0*/  IMAD.X R25, R22, 0x1, R9, P0 ;  /* 0x0000000116197824 */ /* 0x000fca00000e0609 */
[----:B------:R-:W3:Y:S01]  /*0500*/  LDG.E R24, desc[UR6][R24.64+0x4] ;  /* 0x0000040618187981 */ /* 0x000ee2000c1e1900 */
[----:B--2---:R-:W-:-:S05]  /*0510*/  IMAD.WIDE R22, R23, 0x4, R14 ;  /* 0x0000000417167825 */ /* 0x004fca00078e020e */
[----:B------:R-:W2:Y:S01]  /*0520*/  LDG.E R28, desc[UR6][R22.64] ;  /* 0x00000006161c7981 */ /* 0x000ea2000c1e1900 */
[----:B------:R-:W-:Y:S01]  /*0530*/  BSSY.RECONVERGENT B1, `(.L_x_4) ;  /* 0x0000012000017945 */ /* 0x000fe20003800200 */
[----:B---3--:R-:W-:-:S04]  /*0540*/  IADD3 R26, PT, PT, R7, R24, RZ ;  /* 0x00000018071a7210 */ /* 0x008fc80007ffe0ff */
[----:B--2---:R-:W-:-:S13]  /*0550*/  ISETP.GT.AND P0, PT, R28, R26, PT ;  /* 0x0000001a1c00720c */ /* 0x004fda0003f04270 */
[----:B------:R-:W-:Y:S05]  /*0560*/  @!P0 BRA `(.L_x_5) ;  /* 0x0000000000388947 */ /* 0x000fea0003800000 */
[----:B------:R-:W0:Y:S01]  /*0570*/  LDC.64 R24, c[0x0][0x3a8] ;  /* 0x0000ea00ff187b82 */ /* 0x000e220000000a00 */
[----:B------:R-:W-:Y:S01]  /*0580*/  IMAD.MOV.U32 R27, RZ, RZ, 0x1 ;  /* 0x00000001ff1b7424 */ /* 0x000fe200078e00ff */
[----:B------:R2:W-:Y:S04]  /*0590*/  REDG.E.MIN.S32.STRONG.GPU desc[UR6][R22.64], R26 ;  /* 0x0000001a1600798e */ /* 0x0005e8000c92e306 */
[----:B0-----:R2:W-:Y:S04]  /*05a0*/  STG.E desc[UR6][R24.64], R27 ;  /* 0x0000001b18007986 */ /* 0x0015e8000c101906 */
[----:B------:R-:W3:Y:S02]  /*05b0*/  LDG.E R6, desc[UR6][R20.64] ;  /* 0x0000000614067981 */ /* 0x000ee4000c1e1900 */
[----:B---3--:R-:W-:-:S04]  /*05c0*/  IADD3 R7, P0, PT, R6, R3, RZ ;  /* 0x0000000306077210 */ /* 0x008fc80007f1e0ff */
[----:B------:R-:W-:Y:S02]  /*05d0*/  LEA.HI.X.SX32 R6, R6, R4, 0x1, P0 ;  /* 0x0000000406067211 */ /* 0x000fe400000f0eff */
[----:B------:R-:W-:-:S04]  /*05e0*/  LEA R28, P0, R7, R10, 0x2 ;  /* 0x0000000a071c7211 */ /* 0x000fc800078010ff */
[----:B------:R-:W-:-:S06]  /*05f0*/  LEA.HI.X R29, R7, R11, R6, 0x2, P0 ;  /* 0x0000000b071d7211 */ /* 0x000fcc00000f1406 */
[----:B------:R-:W1:Y:S02]  /*0600*/  LDG.E R29, desc[UR6][R28.64+-0x8] ;  /* 0xfffff8061c1d7981 */ /* 0x000e64000c1e1900 */
[----:B-1----:R-:W-:-:S05]  /*0610*/  IMAD.WIDE R28, R29, 0x4, R16 ;  /* 0x000000041d1c7825 */ /* 0x002fca00078e0210 */
[----:B------:R2:W-:Y:S04]  /*0620*/  STG.E desc[UR6][R28.64], R27 ;  /* 0x0000001b1c007986 */ /* 0x0005e8000c101906 */
[----:B------:R2:W5:Y:S04]  /*0630*/  LDG.E R6, desc[UR6][R20.64] ;  /* 0x0000000614067981 */ /* 0x000568000c1e1900 */
[----:B------:R2:W5:Y:S02]  /*0640*/  LDG.E R7, desc[UR6][R18.64] ;  /* 0x0000000612077981 */ /* 0x000564000c1e1900 */
.L_x_5:
[----:B------:R-:W-:Y:S05]  /*0650*/  BSYNC.RECONVERGENT B1 ;  /* 0x0000000000017941 */ /* 0x000fea0003800200 */
.L_x_4:
[----:B--2--5:R-:W-:-:S04]  /*0660*/  IADD3 R22, P0, PT, R6, R3, RZ ;  /* 0x0000000306167210 */ /* 0x024fc80007f1e0ff */
[----:B------:R-:W-:Y:S01]  /*0670*/  LEA.HI.X.SX32 R23, R6, R4, 0x1, P0 ;  /* 0x0000000406177211 */ /* 0x000fe200000f0eff */
[----:B------:R-:W-:-:S03]  /*0680*/  IMAD.SHL.U32 R27, R22, 0x4, RZ ;  /* 0x00000004161b7824 */ /* 0x000fc600078e00ff */
[----:B------:R-:W-:Y:S02]  /*0690*/  SHF.L.U64.HI R22, R22, 0x2, R23 ;  /* 0x0000000216167819 */ /* 0x000fe40000010217 */
[----:B------:R-:W-:-:S05]  /*06a0*/  IADD3 R24, P0, PT, R27, R10, RZ ;  /* 0x0000000a1b187210 */ /* 0x000fca0007f1e0ff */
[----:B------:R-:W-:-:S05]  /*06b0*/  IMAD.X R25, R22, 0x1, R11, P0 ;  /* 0x0000000116197824 */ /* 0x000fca00000e060b */
[----:B------:R-:W2:Y:S01]  /*06c0*/  LDG.E R23, desc[UR6][R24.64+-0x4] ;  /* 0xfffffc0618177981 */ /* 0x000ea2000c1e1900 */
[----:B------:R-:W-:-:S05]  /*06d0*/  IADD3 R26, P0, PT, R27, R8, RZ ;  /* 0x000000081b1a7210 */ /* 0x000fca0007f1e0ff */
        /* <DEDUP_REMOVED lines=22> */
.L_x_7:
[----:B------:R-:W-:Y:S05]  /*0840*/  BSYNC.RECONVERGENT B1 ;  /* 0x0000000000017941 */ /* 0x000fea0003800200 */
.L_x_6:
        /* <DEDUP_REMOVED lines=12> */
[----:B---3--:R-:W-:Y:S01]  /*0910*/  IMAD.IADD R29, R8, 0x1, R7 ;  /* 0x00000001081d7824 */ /* 0x008fe200078e0207 */
[----:B------:R-:W-:Y:S01]  /*0920*/  IADD3 R5, PT, PT, R5, 0x4, RZ ;  /* 0x0000000405057810 */ /* 0x000fe20007ffe0ff */
[----:B------:R-:W-:Y:S03]  /*0930*/  BSSY.RECONVERGENT B1, `(.L_x_8) ;  /* 0x0000010000017945 */ /* 0x000fe60003800200 */
[----:B------:R-:W-:Y:S02]  /*0940*/  ISETP.NE.AND P0, PT, R5, RZ, PT ;  /* 0x000000ff0500720c */ /* 0x000fe40003f05270 */
        /* <DEDUP_REMOVED lines=13> */
[----:B------:R2:W-:Y:S02]  /*0a20*/  STG.E desc[UR6][R26.64], R6 ;  /* 0x000000061a007986 */ /* 0x0005e4000c101906 */
.L_x_9:
[----:B------:R-:W-:Y:S05]  /*0a30*/  BSYNC.RECONVERGENT B1 ;  /* 0x0000000000017941 */ /* 0x000fea0003800200 */
.L_x_8:
[----:B------:R-:W-:-:S05]  /*0a40*/  IADD3 R3, P1, PT, R3, 0x4, RZ ;  /* 0x0000000403037810 */ /* 0x000fca0007f3e0ff */
[----:B------:R-:W-:Y:S01]  /*0a50*/  IMAD.X R4, RZ, RZ, R4, P1 ;  /* 0x000000ffff047224 */ /* 0x000fe200008e0604 */
[----:B------:R-:W-:Y:S07]  /*0a60*/  @P0 BRA `(.L_x_10) ;  /* 0xfffffff800140947 */ /* 0x000fee000383ffff */
.L_x_1:
[----:B------:R-:W-:Y:S05]  /*0a70*/  BSYNC.RECONVERGENT B0 ;  /* 0x0000000000007941 */ /* 0x000fea0003800200 */
.L_x_0:
[----:B------:R-:W-:-:S13]  /*0a80*/  ISETP.NE.AND P0, PT, R0, RZ, PT ;  /* 0x000000ff0000720c */ /* 0x000fda0003f05270 */
[----:B------:R-:W-:Y:S05]  /*0a90*/  @!P0 EXIT ;  /* 0x000000000000894d */ /* 0x000fea0003800000 */
[----:B------:R-:W0:Y:S01]  /*0aa0*/  LDC.64 R4, c[0x0][0x398] ;  /* 0x0000e600ff047b82 */ /* 0x000e220000000a00 */
[----:B------:R-:W-:-:S07]  /*0ab0*/  IADD3 R0, PT, PT, -R0, RZ, RZ ;  /* 0x000000ff00007210 */ /* 0x000fce0007ffe1ff */
[----:B--2---:R-:W2:Y:S08]  /*0ac0*/  LDC.64 R6, c[0x0][0x3a0] ;  /* 0x0000e800ff067b82 */ /* 0x004eb00000000a00 */
[----:B------:R-:W3:Y:S08]  /*0ad0*/  LDC.64 R8, c[0x0][0x390] ;  /* 0x0000e400ff087b82 */ /* 0x000ef00000000a00 */
[----:B------:R-:W4:Y:S02]  /*0ae0*/  LDC.64 R10, c[0x0][0x388] ;  /* 0x0000e200ff0a7b82 */ /* 0x000f240000000a00 */
.L_x_13:
[----:B------:R-:W5:Y:S04]  /*0af0*/  LDG.E R3, desc[UR6][R20.64] ;  /* 0x0000000614037981 */ /* 0x000f68000c1e1900 */
[----:B--2---:R-:W2:Y:S01]  /*0b00*/  LDG.E R22, desc[UR6][R18.64] ;  /* 0x0000000612167981 */ /* 0x004ea2000c1e1900 */
[----:B-----5:R-:W-:-:S04]  /*0b10*/  IMAD.IADD R3, R3, 0x1, R2 ;  /* 0x0000000103037824 */ /* 0x020fc800078e0202 */
[----:B----4-:R-:W-:-:S05]  /*0b20*/  IMAD.WIDE R14, R3, 0x4, R10 ;  /* 0x00000004030e7825 */ /* 0x010fca00078e020a */
[----:B------:R-:W2:Y:S01]  /*0b30*/  LDG.E R13, desc[UR6][R14.64] ;  /* 0x000000060e0d7981 */ /* 0x000ea2000c1e1900 */
[----:B-1-3--:R-:W-:-:S06]  /*0b40*/  IMAD.WIDE R16, R3, 0x4, R8 ;  /* 0x0000000403107825 */ /* 0x00afcc00078e0208 */
[----:B------:R-:W3:Y:S01]  /*0b50*/  LDG.E R17, desc[UR6][R16.64] ;  /* 0x0000000610117981 */ /* 0x000ee2000c1e1900 */
[----:B--2---:R-:W-:-:S05]  /*0b60*/  IMAD.WIDE R12, R13, 0x4, R6 ;  /* 0x000000040d0c7825 */ /* 0x004fca00078e0206 */
[----:B------:R-:W2:Y:S01]  /*0b70*/  LDG.E R3, desc[UR6][R12.64] ;  /* 0x000000060c037981 */ /* 0x000ea2000c1e1900 */
[----:B---3--:R-:W-:Y:S02]  /*0b80*/  IMAD.IADD R24, R22, 0x1, R17 ;  /* 0x0000000116187824 */ /* 0x008fe400078e0211 */
[----:B------:R-:W-:Y:S01]  /*0b90*/  VIADD R0, R0, 0x1 ;  /* 0x0000000100007836 */ /* 0x000fe20000000000 */
[----:B------:R-:W-:Y:S04]  /*0ba0*/  BSSY.RECONVERGENT B0, `(.L_x_11) ;  /* 0x000000e000007945 */ /* 0x000fe80003800200 */
[----:B------:R-:W-:Y:S02]  /*0bb0*/  ISETP.NE.AND P1, PT, R0, RZ, PT ;  /* 0x000000ff0000720c */ /* 0x000fe40003f25270 */
[----:B--2---:R-:W-:-:S13]  /*0bc0*/  ISETP.GT.AND P0, PT, R3, R24, PT ;  /* 0x000000180300720c */ /* 0x004fda0003f04270 */
[----:B------:R-:W-:Y:S05]  /*0bd0*/  @!P0 BRA `(.L_x_12) ;  /* 0x0000000000288947 */ /* 0x000fea0003800000 */
[----:B------:R-:W1:Y:S01]  /*0be0*/  LDC.64 R22, c[0x0][0x3a8] ;  /* 0x0000ea00ff167b82 */ /* 0x000e620000000a00 */
[----:B------:R-:W-:Y:S01]  /*0bf0*/  HFMA2 R25, -RZ, RZ, 0, 5.9604644775390625e-08 ;  /* 0x00000001ff197431 */ /* 0x000fe200000001ff */
[----:B------:R2:W-:Y:S04]  /*0c00*/  REDG.E.MIN.S32.STRONG.GPU desc[UR6][R12.64], R24 ;  /* 0x000000180c00798e */ /* 0x0005e8000c92e306 */
[----:B-1----:R2:W-:Y:S04]  /*0c10*/  STG.E desc[UR6][R22.64], R25 ;  /* 0x0000001916007986 */ /* 0x0025e8000c101906 */
[----:B------:R-:W3:Y:S02]  /*0c20*/  LDG.E R3, desc[UR6][R20.64] ;  /* 0x0000000614037981 */ /* 0x000ee4000c1e1900 */
[----:B---3--:R-:W-:-:S04]  /*0c30*/  IMAD.IADD R3, R3, 0x1, R2 ;  /* 0x0000000103037824 */ /* 0x008fc800078e0202 */
[----:B------:R-:W-:-:S06]  /*0c40*/  IMAD.WIDE R14, R3, 0x4, R10 ;  /* 0x00000004030e7825 */ /* 0x000fcc00078e020a */
[----:B------:R-:W0:Y:S02]  /*0c50*/  LDG.E R15, desc[UR6][R14.64] ;  /* 0x000000060e0f7981 */ /* 0x000e24000c1e1900 */
[----:B0-----:R-:W-:-:S05]  /*0c60*/  IMAD.WIDE R16, R15, 0x4, R4 ;  /* 0x000000040f107825 */ /* 0x001fca00078e0204 */
[----:B------:R2:W-:Y:S02]  /*0c70*/  STG.E desc[UR6][R16.64], R25 ;  /* 0x0000001910007986 */ /* 0x0005e4000c101906 */
.L_x_12:
[----:B------:R-:W-:Y:S05]  /*0c80*/  BSYNC.RECONVERGENT B0 ;  /* 0x0000000000007941 */ /* 0x000fea0003800200 */
.L_x_11:
[----:B------:R-:W-:Y:S01]  /*0c90*/  VIADD R2, R2, 0x1 ;  /* 0x0000000102027836 */ /* 0x000fe20000000000 */
[----:B------:R-:W-:Y:S06]  /*0ca0*/  @P1 BRA `(.L_x_13) ;  /* 0xfffffffc00901947 */ /* 0x000fec000383ffff */
[----:B------:R-:W-:Y:S05]  /*0cb0*/  EXIT ;  /* 0x000000000000794d */ /* 0x000fea0003800000 */
.L_x_14:
[----:B------:R-:W-:-:S00]  /*0cc0*/  BRA `(.L_x_14) ;  /* 0xfffffffc00fc7947 */ /* 0x000fc0000383ffff */
[----:B------:R-:W-:-:S00]  /*0cd0*/  NOP ;  /* 0x0000000000007918 */ /* 0x000fc00000000000 */
        /* <DEDUP_REMOVED lines=10> */
.L_x_16:


//--------------------- .text._Z10InitializePiS_ii --------------------------
	.section	.text._Z10InitializePiS_ii,"ax",@progbits
	.align	128
        .global         _Z10InitializePiS_ii
        .type           _Z10InitializePiS_ii,@function
        .size           _Z10InitializePiS_ii,(.L_x_17 - _Z10InitializePiS_ii)
        .other          _Z10InitializePiS_ii,@"STO_CUDA_ENTRY STV_DEFAULT"
_Z10InitializePiS_ii:
.text._Z10InitializePiS_ii:
        /* <DEDUP_REMOVED lines=8> */
[----:B------:R-:W0:Y:S01]  /*0080*/  LDC R13, c[0x0][0x390] ;  /* 0x0000e400ff0d7b82 */ /* 0x000e220000000800 */
[----:B------:R-:W1:Y:S01]  /*0090*/  LDCU.64 UR4, c[0x0][0x358] ;  /* 0x00006b00ff0477ac */ /* 0x000e620008000a00 */
[----:B------:R-:W-:-:S06]  /*00a0*/  MOV R11, 0x7fffffff ;  /* 0x7fffffff000b7802 */ /* 0x000fcc0000000f00 */
[----:B------:R-:W2:Y:S08]  /*00b0*/  LDC.64 R6, c[0x0][0x380] ;  /* 0x0000e000ff067b82 */ /* 0x000eb00000000a00 */
[----:B------:R-:W3:Y:S01]  /*00c0*/  LDC.64 R8, c[0x0][0x388] ;  /* 0x0000e200ff087b82 */ /* 0x000ee20000000a00 */
[C---:B0-----:R-:W-:Y:S01]  /*00d0*/  ISETP.NE.AND P0, PT, R5.reuse, R13, PT ;  /* 0x0000000d0500720c */ /* 0x041fe20003f05270 */
[----:B--2---:R-:W-:-:S05]  /*00e0*/  IMAD.WIDE R2, R5, 0x4, R6 ;  /* 0x0000000405027825 */ /* 0x004fca00078e0206 */
[----:B-1----:R0:W-:Y:S01]  /*00f0*/  STG.E desc[UR4][R2.64], R11 ;  /* 0x0000000b02007986 */ /* 0x0021e2000c101904 */
[----:B---3--:R-:W-:-:S05]  /*0100*/  IMAD.WIDE R4, R5, 0x4, R8 ;  /* 0x0000000405047825 */ /* 0x008fca00078e0208 */
[----:B------:R0:W-:Y:S01]  /*0110*/  STG.E desc[UR4][R4.64], RZ ;  /* 0x000000ff04007986 */ /* 0x0001e2000c101904 */
[----:B------:R-:W-:Y:S05]  /*0120*/  @P0 EXIT ;  /* 0x000000000000094d */ /* 0x000fea0003800000 */
[----:B0-----:R-:W-:-:S04]  /*0130*/  IMAD.WIDE R2, R13, 0x4, R6 ;  /* 0x000000040d027825 */ /* 0x001fc800078e0206 */
[----:B------:R-:W-:Y:S02]  /*0140*/  HFMA2 R7, -RZ, RZ, 0, 5.9604644775390625e-08 ;  /* 0x00000001ff077431 */ /* 0x000fe400000001ff */
[----:B------:R-:W-:Y:S01]  /*0150*/  IMAD.WIDE R4, R13, 0x4, R8 ;  /* 0x000000040d047825 */ /* 0x000fe200078e0208 */
[----:B------:R-:W-:Y:S04]  /*0160*/  STG.E desc[UR4][R2.64], RZ ;  /* 0x000000ff02007986 */ /* 0x000fe8000c101904 */
[----:B------:R-:W-:Y:S01]  /*0170*/  STG.E desc[UR4][R4.64], R7 ;  /* 0x0000000704007986 */ /* 0x000fe2000c101904 */
[----:B------:R-:W-:Y:S05]  /*0180*/  EXIT ;  /* 0x000000000000794d */ /* 0x000fea0003800000 */
.L_x_15:
        /* <DEDUP_REMOVED lines=15> */
.L_x_17:


//--------------------- .nv.shared.reserved.0     --------------------------
	.section	.nv.shared.reserved.0,"aw",@nobits
	.weak		__nv_reservedSMEM_offset_0_alias
	.size		__nv_reservedSMEM_offset_0_alias, 0, 64
	.other		__nv_reservedSMEM_offset_0_alias,@"STO_CUDA_RESERVED_SHARED STV_DEFAULT"
__nv_reservedSMEM_offset_0_alias:
	.zero		0
	.zero		64


//--------------------- .nv.constant0._Z5RelaxPiS_S_S_S_S_ii --------------------------
	.section	.nv.constant0._Z5RelaxPiS_S_S_S_S_ii,"a",@progbits
	.sectionflags	@""
	.align	4
.nv.constant0._Z5RelaxPiS_S_S_S_S_ii:
	.zero		952


//--------------------- .nv.constant0._Z10InitializePiS_ii --------------------------
	.section	.nv.constant0._Z10InitializePiS_ii,"a",@progbits
	.sectionflags	@""
	.align	4
.nv.constant0._Z10InitializePiS_ii:
	.zero		920


//--------------------- SYMBOLS --------------------------

	.type		.nv.reservedSmem.offset0,@object
	.size		.nv.reservedSmem.offset0,0x4
